	.headerflags	@"EF_CUDA_TEXMODE_UNIFIED EF_CUDA_64BIT_ADDRESS EF_CUDA_ACCELERATORS EF_CUDA_SM90 EF_CUDA_VIRTUAL_SM(EF_CUDA_SM90)"
	.elftype	@"ET_EXEC"


//--------------------- .nv.info                  --------------------------
	.section	.nv.info,"",@"SHT_CUDA_INFO"
	.align	4


	//----- nvinfo : EIATTR_REGCOUNT
	.align		4
        /*0000*/ 	.byte	0x04, 0x2f
        /*0002*/ 	.short	(.L_3 - .L_2)
	.align		4
.L_2:
        /*0004*/ 	.word	index@(triton_poi_fused__native_batch_norm_legit_no_training_relu_6)
        /*0008*/ 	.word	0x00000022


	//----- nvinfo : EIATTR_MIN_STACK_SIZE
	.align		4
.L_3:
        /*000c*/ 	.byte	0x04, 0x12
        /*000e*/ 	.short	(.L_5 - .L_4)
	.align		4
.L_4:
        /*0010*/ 	.word	index@(triton_poi_fused__native_batch_norm_legit_no_training_relu_6)
        /*0014*/ 	.word	0x00000000


	//----- nvinfo : EIATTR_FRAME_SIZE
	.align		4
.L_5:
        /*0018*/ 	.byte	0x04, 0x11
        /*001a*/ 	.short	(.L_7 - .L_6)
	.align		4
.L_6:
        /*001c*/ 	.word	index@(triton_poi_fused__native_batch_norm_legit_no_training_relu_6)
        /*0020*/ 	.word	0x00000000


	//----- nvinfo : EIATTR_MIN_STACK_SIZE
	.align		4
.L_7:
        /*0024*/ 	.byte	0x04, 0x12
        /*0026*/ 	.short	(.L_9 - .L_8)
	.align		4
.L_8:
        /*0028*/ 	.word	index@(triton_poi_fused__native_batch_norm_legit_no_training_relu_6)
        /*002c*/ 	.word	0x00000000
.L_9:


//--------------------- .nv.info.triton_poi_fused__native_batch_norm_legit_no_training_relu_6 --------------------------
	.section	.nv.info.triton_poi_fused__native_batch_norm_legit_no_training_relu_6,"",@"SHT_CUDA_INFO"
	.sectionflags	@""
	.align	4


	//----- nvinfo : EIATTR_CUDA_API_VERSION
	.align		4
        /*0000*/ 	.byte	0x04, 0x37
        /*0002*/ 	.short	(.L_11 - .L_10)
.L_10:
        /*0004*/ 	.word	0x0000007c


	//----- nvinfo : EIATTR_KPARAM_INFO
	.align		4
.L_11:
        /*0008*/ 	.byte	0x04, 0x17
        /*000a*/ 	.short	(.L_13 - .L_12)
.L_12:
        /*000c*/ 	.word	0x00000000
        /*0010*/ 	.short	0x0007
        /*0012*/ 	.short	0x0034
        /*0014*/ 	.byte	0x00, 0xf0, 0x11, 0x00


	//----- nvinfo : EIATTR_KPARAM_INFO
	.align		4
.L_13:
        /*0018*/ 	.byte	0x04, 0x17
        /*001a*/ 	.short	(.L_15 - .L_14)
.L_14:
        /*001c*/ 	.word	0x00000000
        /*0020*/ 	.short	0x0006
        /*0022*/ 	.short	0x0030
        /*0024*/ 	.byte	0x00, 0xf0, 0x11, 0x00


	//----- nvinfo : EIATTR_KPARAM_INFO
	.align		4
.L_15:
        /*0028*/ 	.byte	0x04, 0x17
        /*002a*/ 	.short	(.L_17 - .L_16)
.L_16:
        /*002c*/ 	.word	0x00000000
        /*0030*/ 	.short	0x0005
        /*0032*/ 	.short	0x0028
        /*0034*/ 	.byte	0x00, 0xf4, 0x21, 0x00


	//----- nvinfo : EIATTR_KPARAM_INFO
	.align		4
.L_17:
        /*0038*/ 	.byte	0x04, 0x17
        /*003a*/ 	.short	(.L_19 - .L_18)
.L_18:
        /*003c*/ 	.word	0x00000000
        /*0040*/ 	.short	0x0004
        /*0042*/ 	.short	0x0020
        /*0044*/ 	.byte	0x00, 0xf4, 0x21, 0x00


	//----- nvinfo : EIATTR_KPARAM_INFO
	.align		4
.L_19:
        /*0048*/ 	.byte	0x04, 0x17
        /*004a*/ 	.short	(.L_21 - .L_20)
.L_20:
        /*004c*/ 	.word	0x00000000
        /*0050*/ 	.short	0x0003
        /*0052*/ 	.short	0x0018
        /*0054*/ 	.byte	0x00, 0xf4, 0x21, 0x00


	//----- nvinfo : EIATTR_KPARAM_INFO
	.align		4
.L_21:
        /*0058*/ 	.byte	0x04, 0x17
        /*005a*/ 	.short	(.L_23 - .L_22)
.L_22:
        /*005c*/ 	.word	0x00000000
        /*0060*/ 	.short	0x0002
        /*0062*/ 	.short	0x0010
        /*0064*/ 	.byte	0x00, 0xf4, 0x21, 0x00


	//----- nvinfo : EIATTR_KPARAM_INFO
	.align		4
.L_23:
        /*0068*/ 	.byte	0x04, 0x17
        /*006a*/ 	.short	(.L_25 - .L_24)
.L_24:
        /*006c*/ 	.word	0x00000000
        /*0070*/ 	.short	0x0001
        /*0072*/ 	.short	0x0008
        /*0074*/ 	.byte	0x00, 0xf4, 0x21, 0x00


	//----- nvinfo : EIATTR_KPARAM_INFO
	.align		4
.L_25:
        /*0078*/ 	.byte	0x04, 0x17
        /*007a*/ 	.short	(.L_27 - .L_26)
.L_26:
        /*007c*/ 	.word	0x00000000
        /*0080*/ 	.short	0x0000
        /*0082*/ 	.short	0x0000
        /*0084*/ 	.byte	0x00, 0xf4, 0x21, 0x00


	//----- nvinfo : EIATTR_SPARSE_MMA_MASK
	.align		4
.L_27:
        /*0088*/ 	.byte	0x03, 0x50
        /*008a*/ 	.short	0x0000


	//----- nvinfo : EIATTR_MAXREG_COUNT
	.align		4
        /*008c*/ 	.byte	0x03, 0x1b
        /*008e*/ 	.short	0x00ff


	//----- nvinfo : EIATTR_EXIT_INSTR_OFFSETS
	.align		4
        /*0090*/ 	.byte	0x04, 0x1c
        /*0092*/ 	.short	(.L_29 - .L_28)


	//   ....[0]....
.L_28:
        /*0094*/ 	.word	0x00001190


	//   ....[1]....
        /*0098*/ 	.word	0x00001210


	//----- nvinfo : EIATTR_REQNTID
	.align		4
.L_29:
        /*009c*/ 	.byte	0x04, 0x10
        /*009e*/ 	.short	(.L_31 - .L_30)
.L_30:
        /*00a0*/ 	.word	0x00000100
        /*00a4*/ 	.word	0x00000001
        /*00a8*/ 	.word	0x00000001


	//----- nvinfo : EIATTR_CBANK_PARAM_SIZE
	.align		4
.L_31:
        /*00ac*/ 	.byte	0x03, 0x19
        /*00ae*/ 	.short	0x0038


	//----- nvinfo : EIATTR_PARAM_CBANK
	.align		4
        /*00b0*/ 	.byte	0x04, 0x0a
        /*00b2*/ 	.short	(.L_33 - .L_32)
	.align		4
.L_32:
        /*00b4*/ 	.word	index@(.nv.constant0.triton_poi_fused__native_batch_norm_legit_no_training_relu_6)
        /*00b8*/ 	.short	0x0210
        /*00ba*/ 	.short	0x0038


	//----- nvinfo : EIATTR_SW_WAR
	.align		4
.L_33:
        /*00bc*/ 	.byte	0x04, 0x36
        /*00be*/ 	.short	(.L_35 - .L_34)
.L_34:
        /*00c0*/ 	.word	0x00000008
.L_35:


//--------------------- .nv.callgraph             --------------------------
	.section	.nv.callgraph,"",@"SHT_CUDA_CALLGRAPH"
	.align	4
	.sectionentsize	8
	.align		4
        /*0000*/ 	.word	0x00000000
	.align		4
        /*0004*/ 	.word	0xffffffff
	.align		4
        /*0008*/ 	.word	0x00000000
	.align		4
        /*000c*/ 	.word	0xfffffffe
	.align		4
        /*0010*/ 	.word	0x00000000
	.align		4
        /*0014*/ 	.word	0xfffffffd
	.align		4
        /*0018*/ 	.word	0x00000000
	.align		4
        /*001c*/ 	.word	0xfffffffc


//--------------------- .nv.constant4             --------------------------
	.section	.nv.constant4,"a",@progbits
	.align	8
	.align		8
.nv.constant4:
        /*0000*/ 	.dword	_$_str
	.align		8
        /*0008*/ 	.dword	_$_str_$_2


//--------------------- .text.triton_poi_fused__native_batch_norm_legit_no_training_relu_6 --------------------------
	.section	.text.triton_poi_fused__native_batch_norm_legit_no_training_relu_6,"ax",@progbits
	.sectionflags	@"SHF_BARRIERS=1"
	.align	128
        .global         triton_poi_fused__native_batch_norm_legit_no_training_relu_6
        .type           triton_poi_fused__native_batch_norm_legit_no_training_relu_6,@function
        .size           triton_poi_fused__native_batch_norm_legit_no_training_relu_6,(.L_x_1 - triton_poi_fused__native_batch_norm_legit_no_training_relu_6)
        .other          triton_poi_fused__native_batch_norm_legit_no_training_relu_6,@"STO_CUDA_ENTRY STV_DEFAULT"
triton_poi_fused__native_batch_norm_legit_no_training_relu_6:
.text.triton_poi_fused__native_batch_norm_legit_no_training_relu_6:
[----:B------:R-:W0:Y:S01]  /*0000*/  LDC R1, c[0x0][0x28] ;  /* 0x00000a00ff017b82 */ /* 0x000e220000000800 */
[----:B------:R-:W1:Y:S07]  /*0010*/  S2R R3, SR_CTAID.Y ;  /* 0x0000000000037919 */ /* 0x000e6e0000002600 */
[----:B------:R-:W2:Y:S01]  /*0020*/  LDC.64 R30, c[0x0][0x210] ;  /* 0x00008400ff1e7b82 */ /* 0x000ea20000000a00 */
[----:B------:R-:W-:Y:S02]  /*0030*/  CS2R R6, SRZ ;  /* 0x0000000000067805 */ /* 0x000fe4000001ff00 */
[----:B------:R-:W-:Y:S01]  /*0040*/  CS2R R8, SRZ ;  /* 0x0000000000087805 */ /* 0x000fe2000001ff00 */
[----:B------:R-:W3:Y:S01]  /*0050*/  S2R R2, SR_TID.X ;  /* 0x0000000000027919 */ /* 0x000ee20000002100 */
[----:B------:R-:W-:Y:S01]  /*0060*/  ULDC.64 UR6, c[0x0][0x208] ;  /* 0x0000820000067ab9 */ /* 0x000fe20000000a00 */
[----:B------:R-:W4:Y:S02]  /*0070*/  S2R R21, SR_CTAID.X ;  /* 0x0000000000157919 */ /* 0x000f240000002500 */
[----:B------:R-:W5:Y:S01]  /*0080*/  LDC.64 R26, c[0x0][0x218] ;  /* 0x00008600ff1a7b82 */ /* 0x000f620000000a00 */
[----:B-1----:R-:W-:-:S02]  /*0090*/  IMAD.SHL.U32 R3, R3, 0x40, RZ ;  /* 0x0000004003037824 */ /* 0x002fc400078e00ff */
[----:B---3--:R-:W-:Y:S01]  /*00a0*/  IMAD.SHL.U32 R0, R2, 0x4, RZ ;  /* 0x0000000402007824 */ /* 0x008fe200078e00ff */
[----:B------:R-:W-:Y:S01]  /*00b0*/  SHF.R.U32.HI R12, RZ, 0x4, R2 ;  /* 0x00000004ff0c7819 */ /* 0x000fe20000011602 */
[----:B----4-:R-:W-:-:S03]  /*00c0*/  IMAD.SHL.U32 R21, R21, 0x40, RZ ;  /* 0x0000004015157824 */ /* 0x010fc600078e00ff */
[----:B------:R-:W-:Y:S02]  /*00d0*/  LOP3.LUT R24, R3, 0x3c, R0, 0xf8, !PT ;  /* 0x0000003c03187812 */ /* 0x000fe400078ef800 */
[----:B------:R-:W-:Y:S02]  /*00e0*/  SGXT.U32 R12, R12, 0x4 ;  /* 0x000000040c0c781a */ /* 0x000fe40000000000 */
[----:B------:R-:W-:Y:S02]  /*00f0*/  SHF.R.S32.HI R5, RZ, 0x1f, R24 ;  /* 0x0000001fff057819 */ /* 0x000fe40000011418 */
[----:B------:R-:W-:Y:S02]  /*0100*/  ISETP.GE.AND P0, PT, R24, 0x100, PT ;  /* 0x000001001800780c */ /* 0x000fe40003f06270 */
[----:B------:R-:W-:Y:S02]  /*0110*/  LEA.HI R10, R5, R24, RZ, 0x6 ;  /* 0x00000018050a7211 */ /* 0x000fe400078f30ff */
[----:B------:R-:W-:-:S02]  /*0120*/  LOP3.LUT R14, R21, 0x10, R12, 0xfe, !PT ;  /* 0x00000010150e7812 */ /* 0x000fc400078efe0c */
[C---:B------:R-:W-:Y:S01]  /*0130*/  LOP3.LUT R5, R10.reuse, 0xffffffc0, RZ, 0xc0, !PT ;  /* 0xffffffc00a057812 */ /* 0x040fe200078ec0ff */
[----:B------:R-:W-:Y:S01]  /*0140*/  IMAD.SHL.U32 R13, R10, 0x400, RZ ;  /* 0x000004000a0d7824 */ /* 0x000fe200078e00ff */
[----:B------:R-:W-:Y:S02]  /*0150*/  ISETP.LT.AND P2, PT, R14, 0x400, !P0 ;  /* 0x000004000e00780c */ /* 0x000fe40004741270 */
[----:B------:R-:W-:Y:S02]  /*0160*/  CS2R R10, SRZ ;  /* 0x00000000000a7805 */ /* 0x000fe4000001ff00 */
[----:B------:R-:W-:Y:S01]  /*0170*/  LOP3.LUT R29, R21, 0x20, R12, 0xfe, !PT ;  /* 0x00000020151d7812 */ /* 0x000fe200078efe0c */
[----:B------:R-:W-:Y:S01]  /*0180*/  IMAD.IADD R24, R24, 0x1, -R5 ;  /* 0x0000000118187824 */ /* 0x000fe200078e0a05 */
[----:B------:R-:W-:Y:S02]  /*0190*/  LOP3.LUT R15, R13, 0xffff0000, RZ, 0xc0, !PT ;  /* 0xffff00000d0f7812 */ /* 0x000fe400078ec0ff */
[----:B------:R-:W-:-:S02]  /*01a0*/  CS2R R4, SRZ ;  /* 0x0000000000047805 */ /* 0x000fc4000001ff00 */
[----:B------:R-:W-:Y:S02]  /*01b0*/  LOP3.LUT R13, R21, R12, RZ, 0xfc, !PT ;  /* 0x0000000c150d7212 */ /* 0x000fe400078efcff */
[----:B------:R-:W-:Y:S01]  /*01c0*/  LOP3.LUT R12, R21, 0x30, R12, 0xfe, !PT ;  /* 0x00000030150c7812 */ /* 0x000fe200078efe0c */
[----:B------:R-:W-:Y:S01]  /*01d0*/  IMAD.IADD R15, R24, 0x1, R15 ;  /* 0x00000001180f7824 */ /* 0x000fe200078e020f */
[----:B------:R-:W-:Y:S02]  /*01e0*/  ISETP.LT.AND P1, PT, R13, 0x400, !P0 ;  /* 0x000004000d00780c */ /* 0x000fe40004721270 */
[----:B------:R-:W-:Y:S01]  /*01f0*/  ISETP.LT.AND P3, PT, R29, 0x400, !P0 ;  /* 0x000004001d00780c */ /* 0x000fe20004761270 */
[--C-:B------:R-:W-:Y:S01]  /*0200*/  IMAD R19, R13, 0x40, R15.reuse ;  /* 0x000000400d137824 */ /* 0x100fe200078e020f */
[----:B------:R-:W-:Y:S01]  /*0210*/  ISETP.LT.AND P4, PT, R12, 0x400, !P0 ;  /* 0x000004000c00780c */ /* 0x000fe20004781270 */
[--C-:B------:R-:W-:Y:S02]  /*0220*/  IMAD R23, R14, 0x40, R15.reuse ;  /* 0x000000400e177824 */ /* 0x100fe400078e020f */
[----:B------:R-:W-:-:S02]  /*0230*/  IMAD R29, R29, 0x40, R15 ;  /* 0x000000401d1d7824 */ /* 0x000fc400078e020f */
[----:B--2---:R-:W-:-:S04]  /*0240*/  IMAD.WIDE R18, R19, 0x4, R30 ;  /* 0x0000000413127825 */ /* 0x004fc800078e021e */
[----:B------:R-:W-:Y:S01]  /*0250*/  IMAD.WIDE R22, R23, 0x4, R30 ;  /* 0x0000000417167825 */ /* 0x000fe200078e021e */
[----:B------:R1:W2:Y:S03]  /*0260*/  @P1 LDG.E.EL.128 R4, desc[UR6][R18.64] ;  /* 0x0000000612041981 */ /* 0x0002a6000c2e1d00 */
[----:B------:R-:W-:Y:S01]  /*0270*/  IMAD R17, R12, 0x40, R15 ;  /* 0x000000400c117824 */ /* 0x000fe200078e020f */
[----:B------:R3:W4:Y:S01]  /*0280*/  @P2 LDG.E.EL.128 R8, desc[UR6][R22.64] ;  /* 0x0000000616082981 */ /* 0x000722000c2e1d00 */
[--C-:B------:R-:W-:Y:S01]  /*0290*/  IMAD.WIDE R28, R29, 0x4, R30.reuse ;  /* 0x000000041d1c7825 */ /* 0x100fe200078e021e */
[----:B------:R-:W-:Y:S02]  /*02a0*/  LOP3.LUT R0, R21, 0x3c, R0, 0xf8, !PT ;  /* 0x0000003c15007812 */ /* 0x000fe400078ef800 */
[----:B------:R-:W-:Y:S02]  /*02b0*/  CS2R R12, SRZ ;  /* 0x00000000000c7805 */ /* 0x000fe4000001ff00 */
[----:B------:R-:W-:Y:S01]  /*02c0*/  CS2R R14, SRZ ;  /* 0x00000000000e7805 */ /* 0x000fe2000001ff00 */
[----:B------:R-:W-:Y:S01]  /*02d0*/  IMAD.WIDE R30, R17, 0x4, R30 ;  /* 0x00000004111e7825 */ /* 0x000fe200078e021e */
[----:B------:R-:W-:-:S02]  /*02e0*/  CS2R R16, SRZ ;  /* 0x0000000000107805 */ /* 0x000fc4000001ff00 */
[----:B-1----:R-:W-:Y:S02]  /*02f0*/  CS2R R18, SRZ ;  /* 0x0000000000127805 */ /* 0x002fe4000001ff00 */
[----:B------:R-:W-:Y:S01]  /*0300*/  CS2R R20, SRZ ;  /* 0x0000000000147805 */ /* 0x000fe2000001ff00 */
[C---:B-----5:R-:W-:Y:S01]  /*0310*/  IMAD.WIDE R26, R24.reuse, 0x4, R26 ;  /* 0x00000004181a7825 */ /* 0x060fe200078e021a */
[----:B---3--:R-:W-:Y:S01]  /*0320*/  CS2R R22, SRZ ;  /* 0x0000000000167805 */ /* 0x008fe2000001ff00 */
[----:B------:R1:W3:Y:S04]  /*0330*/  @P3 LDG.E.EL.128 R12, desc[UR6][R28.64] ;  /* 0x000000061c0c3981 */ /* 0x0002e8000c2e1d00 */
[----:B------:R-:W5:Y:S04]  /*0340*/  @P4 LDG.E.EL.128 R16, desc[UR6][R30.64] ;  /* 0x000000061e104981 */ /* 0x000f68000c2e1d00 */
[----:B------:R-:W2:Y:S01]  /*0350*/  @!P0 LDG.E.EL.128 R20, desc[UR6][R26.64] ;  /* 0x000000061a148981 */ /* 0x000ea2000c2e1d00 */
[----:B-1----:R-:W1:Y:S02]  /*0360*/  LDC.64 R28, c[0x0][0x220] ;  /* 0x00008800ff1c7b82 */ /* 0x002e640000000a00 */
[----:B-1----:R-:W-:-:S04]  /*0370*/  IMAD.WIDE R28, R24, 0x4, R28 ;  /* 0x00000004181c7825 */ /* 0x002fc800078e021c */
[C---:B--2---:R-:W-:Y:S01]  /*0380*/  FADD R4, -R20.reuse, R4 ;  /* 0x0000000414047221 */ /* 0x044fe20000000100 */
[C---:B----4-:R-:W-:Y:S01]  /*0390*/  FADD R25, -R20.reuse, R8 ;  /* 0x0000000814197221 */ /* 0x050fe20000000100 */
[C---:B---3--:R-:W-:Y:S01]  /*03a0*/  FADD R12, -R20.reuse, R12 ;  /* 0x0000000c140c7221 */ /* 0x048fe20000000100 */
[----:B-----5:R-:W-:Y:S01]  /*03b0*/  FADD R16, -R20, R16 ;  /* 0x0000001014107221 */ /* 0x020fe20000000100 */
[C---:B------:R-:W-:Y:S01]  /*03c0*/  FADD R5, -R21.reuse, R5 ;  /* 0x0000000515057221 */ /* 0x040fe20000000100 */
[C---:B------:R-:W-:Y:S01]  /*03d0*/  FADD R20, -R21.reuse, R9 ;  /* 0x0000000915147221 */ /* 0x040fe20000000100 */
[C---:B------:R-:W-:Y:S01]  /*03e0*/  FADD R13, -R21.reuse, R13 ;  /* 0x0000000d150d7221 */ /* 0x040fe20000000100 */
[----:B------:R-:W-:Y:S01]  /*03f0*/  FADD R17, -R21, R17 ;  /* 0x0000001115117221 */ /* 0x000fe20000000100 */
[----:B------:R-:W-:Y:S01]  /*0400*/  FADD R21, -R22, R10 ;  /* 0x0000000a16157221 */ /* 0x000fe20000000100 */
[----:B------:R-:W-:Y:S01]  /*0410*/  FADD R26, -R23, R11 ;  /* 0x0000000b171a7221 */ /* 0x000fe20000000100 */
[----:B------:R-:W-:-:S02]  /*0420*/  CS2R R8, SRZ ;  /* 0x0000000000087805 */ /* 0x000fc4000001ff00 */
[----:B------:R-:W-:-:S06]  /*0430*/  CS2R R10, SRZ ;  /* 0x00000000000a7805 */ /* 0x000fcc000001ff00 */
[----:B------:R-:W2:Y:S01]  /*0440*/  @!P0 LDG.E.EL.128 R8, desc[UR6][R28.64] ;  /* 0x000000061c088981 */ /* 0x000ea2000c2e1d00 */
[C---:B------:R-:W-:Y:S01]  /*0450*/  FADD R6, -R22.reuse, R6 ;  /* 0x0000000616067221 */ /* 0x040fe20000000100 */
[C---:B------:R-:W-:Y:S01]  /*0460*/  FADD R14, -R22.reuse, R14 ;  /* 0x0000000e160e7221 */ /* 0x040fe20000000100 */
[----:B------:R-:W-:Y:S01]  /*0470*/  FADD R18, -R22, R18 ;  /* 0x0000001216127221 */ /* 0x000fe20000000100 */
[C---:B------:R-:W-:Y:S01]  /*0480*/  FADD R7, -R23.reuse, R7 ;  /* 0x0000000717077221 */ /* 0x040fe20000000100 */
[C---:B------:R-:W-:Y:S01]  /*0490*/  FADD R15, -R23.reuse, R15 ;  /* 0x0000000f170f7221 */ /* 0x040fe20000000100 */
[----:B------:R-:W-:Y:S01]  /*04a0*/  FADD R19, -R23, R19 ;  /* 0x0000001317137221 */ /* 0x000fe20000000100 */
[----:B--2---:R-:W-:-:S04]  /*04b0*/  FADD R27, R8, 9.9999997473787516356e-06 ;  /* 0x3727c5ac081b7421 */ /* 0x004fc80000000000 */
[----:B------:R-:W1:Y:S01]  /*04c0*/  MUFU.SQRT R8, R27 ;  /* 0x0000001b00087308 */ /* 0x000e620000002000 */
[----:B------:R-:W-:Y:S01]  /*04d0*/  FADD R22, R10, 9.9999997473787516356e-06 ;  /* 0x3727c5ac0a167421 */ /* 0x000fe20000000000 */
[----:B------:R-:W-:-:S06]  /*04e0*/  FADD R11, R11, 9.9999997473787516356e-06 ;  /* 0x3727c5ac0b0b7421 */ /* 0x000fcc0000000000 */
[----:B------:R-:W2:Y:S01]  /*04f0*/  MUFU.SQRT R30, R11 ;  /* 0x0000000b001e7308 */ /* 0x000ea20000002000 */
[----:B-1----:R-:W-:-:S07]  /*0500*/  FSETP.GT.AND P6, PT, R8, 8.50705917302346158658e+37, PT ;  /* 0x7e8000000800780b */ /* 0x002fce0003fc4000 */
[----:B------:R-:W1:Y:S01]  /*0510*/  MUFU.SQRT R22, R22 ;  /* 0x0000001600167308 */ /* 0x000e620000002000 */
[----:B------:R-:W-:Y:S01]  /*0520*/  FSETP.GEU.AND P1, PT, R8, 1.175494350822287508e-38, PT ;  /* 0x008000000800780b */ /* 0x000fe20003f2e000 */
[----:B------:R-:W-:Y:S02]  /*0530*/  IMAD.MOV.U32 R10, RZ, RZ, 0x3e800000 ;  /* 0x3e800000ff0a7424 */ /* 0x000fe400078e00ff */
[----:B------:R-:W-:-:S03]  /*0540*/  FADD R9, R9, 9.9999997473787516356e-06 ;  /* 0x3727c5ac09097421 */ /* 0x000fc60000000000 */
[----:B------:R-:W-:Y:S01]  /*0550*/  FSEL R28, R10, 1, P6 ;  /* 0x3f8000000a1c7808 */ /* 0x000fe20003000000 */
[----:B------:R-:W-:Y:S01]  /*0560*/  @P6 FMUL R8, R8, 0.25 ;  /* 0x3e80000008086820 */ /* 0x000fe20000400000 */
[----:B--2---:R-:W-:Y:S02]  /*0570*/  FSETP.GT.AND P6, PT, R30, 8.50705917302346158658e+37, PT ;  /* 0x7e8000001e00780b */ /* 0x004fe40003fc4000 */
[----:B-1----:R-:W-:-:S03]  /*0580*/  FSETP.GT.AND P4, PT, R22, 8.50705917302346158658e+37, PT ;  /* 0x7e8000001600780b */ /* 0x002fc60003f84000 */
[----:B------:R-:W-:Y:S01]  /*0590*/  @!P1 FMUL R8, R8, 16777216 ;  /* 0x4b80000008089820 */ /* 0x000fe20000400000 */
[----:B------:R-:W-:Y:S01]  /*05a0*/  @!P1 FMUL R28, R28, 16777216 ;  /* 0x4b8000001c1c9820 */ /* 0x000fe20000400000 */
[----:B------:R-:W-:Y:S01]  /*05b0*/  FSETP.GEU.AND P1, PT, R30, 1.175494350822287508e-38, PT ;  /* 0x008000001e00780b */ /* 0x000fe20003f2e000 */
[----:B------:R-:W1:Y:S01]  /*05c0*/  MUFU.SQRT R23, R9 ;  /* 0x0000000900177308 */ /* 0x000e620000002000 */
[----:B------:R-:W-:-:S04]  /*05d0*/  FSETP.GEU.AND P5, PT, R22, 1.175494350822287508e-38, PT ;  /* 0x008000001600780b */ /* 0x000fc80003fae000 */
[----:B------:R-:W-:-:S03]  /*05e0*/  @P6 FMUL R30, R30, 0.25 ;  /* 0x3e8000001e1e6820 */ /* 0x000fc60000400000 */
[----:B------:R-:W2:Y:S01]  /*05f0*/  MUFU.RCP R9, R8 ;  /* 0x0000000800097308 */ /* 0x000ea20000001000 */
[----:B------:R-:W-:-:S03]  /*0600*/  @P4 FMUL R22, R22, 0.25 ;  /* 0x3e80000016164820 */ /* 0x000fc60000400000 */
[----:B------:R-:W-:Y:S02]  /*0610*/  @!P1 FMUL R30, R30, 16777216 ;  /* 0x4b8000001e1e9820 */ /* 0x000fe40000400000 */
[----:B------:R-:W-:Y:S01]  /*0620*/  @!P5 FMUL R22, R22, 16777216 ;  /* 0x4b8000001616d820 */ /* 0x000fe20000400000 */
[----:B-1----:R-:W-:-:S03]  /*0630*/  FSETP.GT.AND P2, PT, R23, 8.50705917302346158658e+37, PT ;  /* 0x7e8000001700780b */ /* 0x002fc60003f44000 */
[----:B------:R-:W1:Y:S01]  /*0640*/  MUFU.RCP R27, R22 ;  /* 0x00000016001b7308 */ /* 0x000e620000001000 */
[----:B------:R-:W-:Y:S02]  /*0650*/  FSETP.GEU.AND P3, PT, R23, 1.175494350822287508e-38, PT ;  /* 0x008000001700780b */ /* 0x000fe40003f6e000 */
[----:B------:R-:W-:-:S05]  /*0660*/  FSEL R11, R10, 1, P6 ;  /* 0x3f8000000a0b7808 */ /* 0x000fca0003000000 */
[----:B------:R-:W3:Y:S01]  /*0670*/  MUFU.RCP R30, R30 ;  /* 0x0000001e001e7308 */ /* 0x000ee20000001000 */
[----:B--2---:R-:W-:Y:S01]  /*0680*/  FMUL R9, R9, R28 ;  /* 0x0000001c09097220 */ /* 0x004fe20000400000 */
[----:B------:R-:W-:Y:S01]  /*0690*/  FSEL R28, R10, 1, P4 ;  /* 0x3f8000000a1c7808 */ /* 0x000fe20002000000 */
[----:B------:R-:W-:Y:S01]  /*06a0*/  @P2 FMUL R23, R23, 0.25 ;  /* 0x3e80000017172820 */ /* 0x000fe20000400000 */
[----:B------:R-:W-:-:S03]  /*06b0*/  @!P1 FMUL R11, R11, 16777216 ;  /* 0x4b8000000b0b9820 */ /* 0x000fc60000400000 */
[----:B------:R-:W-:Y:S01]  /*06c0*/  @!P5 FMUL R28, R28, 16777216 ;  /* 0x4b8000001c1cd820 */ /* 0x000fe20000400000 */
[----:B------:R-:W-:Y:S01]  /*06d0*/  @!P3 FMUL R23, R23, 16777216 ;  /* 0x4b8000001717b820 */ /* 0x000fe20000400000 */
[----:B------:R-:W-:Y:S02]  /*06e0*/  FSEL R8, R10, 1, P2 ;  /* 0x3f8000000a087808 */ /* 0x000fe40001000000 */
[----:B-1----:R-:W-:Y:S01]  /*06f0*/  FMUL R27, R27, R28 ;  /* 0x0000001c1b1b7220 */ /* 0x002fe20000400000 */
[----:B---3--:R-:W-:Y:S02]  /*0700*/  FMUL R28, R30, R11 ;  /* 0x0000000b1e1c7220 */ /* 0x008fe40000400000 */
[----:B------:R-:W1:Y:S01]  /*0710*/  LDC.64 R10, c[0x0][0x228] ;  /* 0x00008a00ff0a7b82 */ /* 0x000e620000000a00 */
[----:B------:R-:W2:Y:S01]  /*0720*/  MUFU.RCP R23, R23 ;  /* 0x0000001700177308 */ /* 0x000ea20000001000 */
[----:B------:R-:W-:-:S06]  /*0730*/  @!P3 FMUL R8, R8, 16777216 ;  /* 0x4b8000000808b820 */ /* 0x000fcc0000400000 */
[----:B------:R-:W3:Y:S01]  /*0740*/  LDC.64 R30, c[0x0][0x230] ;  /* 0x00008c00ff1e7b82 */ /* 0x000ee20000000a00 */
[C---:B------:R-:W-:Y:S01]  /*0750*/  FMUL R22, R28.reuse, R19 ;  /* 0x000000131c167220 */ /* 0x040fe20000400000 */
[C---:B------:R-:W-:Y:S01]  /*0760*/  FMUL R19, R28.reuse, R26 ;  /* 0x0000001a1c137220 */ /* 0x040fe20000400000 */
[C---:B------:R-:W-:Y:S01]  /*0770*/  FMUL R7, R28.reuse, R7 ;  /* 0x000000071c077220 */ /* 0x040fe20000400000 */
[C---:B------:R-:W-:Y:S01]  /*0780*/  FMUL R18, R27.reuse, R18 ;  /* 0x000000121b127220 */ /* 0x040fe20000400000 */
[----:B------:R-:W-:Y:S01]  /*0790*/  FMUL R26, R27, R14 ;  /* 0x0000000e1b1a7220 */ /* 0x000fe20000400000 */
[----:B--2---:R-:W-:Y:S01]  /*07a0*/  FMUL R8, R23, R8 ;  /* 0x0000000817087220 */ /* 0x004fe20000400000 */
[----:B------:R-:W-:Y:S01]  /*07b0*/  FMUL R23, R28, R15 ;  /* 0x0000000f1c177220 */ /* 0x000fe20000400000 */
[C---:B------:R-:W-:Y:S01]  /*07c0*/  FMUL R21, R27.reuse, R21 ;  /* 0x000000151b157220 */ /* 0x040fe20000400000 */
[----:B------:R-:W-:Y:S01]  /*07d0*/  FMUL R6, R27, R6 ;  /* 0x000000061b067220 */ /* 0x000fe20000400000 */
[C---:B------:R-:W-:Y:S01]  /*07e0*/  FMUL R27, R8.reuse, R13 ;  /* 0x0000000d081b7220 */ /* 0x040fe20000400000 */
[C---:B------:R-:W-:Y:S01]  /*07f0*/  FMUL R28, R9.reuse, R12 ;  /* 0x0000000c091c7220 */ /* 0x040fe20000400000 */
[C---:B------:R-:W-:Y:S01]  /*0800*/  FMUL R17, R8.reuse, R17 ;  /* 0x0000001108117220 */ /* 0x040fe20000400000 */
[C---:B------:R-:W-:Y:S01]  /*0810*/  FMUL R20, R8.reuse, R20 ;  /* 0x0000001408147220 */ /* 0x040fe20000400000 */
[----:B------:R-:W-:Y:S01]  /*0820*/  FMUL R5, R8, R5 ;  /* 0x0000000508057220 */ /* 0x000fe20000400000 */
[C---:B------:R-:W-:Y:S01]  /*0830*/  FMUL R16, R9.reuse, R16 ;  /* 0x0000001009107220 */ /* 0x040fe20000400000 */
[C---:B------:R-:W-:Y:S01]  /*0840*/  FMUL R25, R9.reuse, R25 ;  /* 0x0000001909197220 */ /* 0x040fe20000400000 */
[----:B------:R-:W-:Y:S01]  /*0850*/  FMUL R4, R9, R4 ;  /* 0x0000000409047220 */ /* 0x000fe20000400000 */
[----:B-1----:R-:W-:Y:S01]  /*0860*/  IMAD.WIDE R12, R24, 0x4, R10 ;  /* 0x00000004180c7825 */ /* 0x002fe200078e020a */
[----:B------:R-:W-:-:S02]  /*0870*/  CS2R R8, SRZ ;  /* 0x0000000000087805 */ /* 0x000fc4000001ff00 */
[----:B------:R-:W-:Y:S02]  /*0880*/  CS2R R10, SRZ ;  /* 0x00000000000a7805 */ /* 0x000fe4000001ff00 */
[----:B------:R-:W-:Y:S01]  /*0890*/  CS2R R14, SRZ ;  /* 0x00000000000e7805 */ /* 0x000fe2000001ff00 */
[----:B---3--:R-:W-:-:S03]  /*08a0*/  IMAD.WIDE R30, R24, 0x4, R30 ;  /* 0x00000004181e7825 */ /* 0x008fc600078e021e */
[----:B------:R1:W2:Y:S02]  /*08b0*/  @!P0 LDG.E.EL.128 R8, desc[UR6][R12.64] ;  /* 0x000000060c088981 */ /* 0x0002a4000c2e1d00 */
[----:B-1----:R-:W-:-:S06]  /*08c0*/  CS2R R12, SRZ ;  /* 0x00000000000c7805 */ /* 0x002fcc000001ff00 */
[----:B------:R-:W2:Y:S01]  /*08d0*/  @!P0 LDG.E.EL.128 R12, desc[UR6][R30.64] ;  /* 0x000000061e0c8981 */ /* 0x000ea2000c2e1d00 */
[----:B------:R-:W1:Y:S01]  /*08e0*/  S2UR UR5, SR_CgaCtaId ;  /* 0x00000000000579c3 */ /* 0x000e620000008800 */
[----:B------:R-:W-:Y:S02]  /*08f0*/  UMOV UR4, 0x400 ;  /* 0x0000040000047882 */ /* 0x000fe40000000000 */
[----:B-1----:R-:W-:Y:S01]  /*0900*/  UPRMT UR4, UR5, 0x654, UR4 ;  /* 0x0000065405047896 */ /* 0x002fe20008000004 */
[----:B------:R-:W-:-:S04]  /*0910*/  SHF.R.U32.HI R24, RZ, 0x4, R2 ;  /* 0x00000004ff187819 */ /* 0x000fc80000011602 */
[----:B------:R-:W-:Y:S01]  /*0920*/  SGXT.U32 R24, R24, 0x4 ;  /* 0x000000041818781a */ /* 0x000fe20000000000 */
[-CC-:B--2---:R-:W-:Y:S01]  /*0930*/  FFMA R4, R4, R8.reuse, R12.reuse ;  /* 0x0000000804047223 */ /* 0x184fe2000000000c */
[-CC-:B------:R-:W-:Y:S01]  /*0940*/  FFMA R25, R25, R8.reuse, R12.reuse ;  /* 0x0000000819197223 */ /* 0x180fe2000000000c */
[-CC-:B------:R-:W-:Y:S01]  /*0950*/  FFMA R28, R28, R8.reuse, R12.reuse ;  /* 0x000000081c1c7223 */ /* 0x180fe2000000000c */
[----:B------:R-:W-:Y:S02]  /*0960*/  FFMA R16, R16, R8, R12 ;  /* 0x0000000810107223 */ /* 0x000fe4000000000c */
[----:B------:R-:W1:Y:S01]  /*0970*/  S2R R8, SR_TID.X ;  /* 0x0000000000087919 */ /* 0x000e620000002100 */
[-CC-:B------:R-:W-:Y:S01]  /*0980*/  FFMA R5, R5, R9.reuse, R13.reuse ;  /* 0x0000000905057223 */ /* 0x180fe2000000000d */
[-CC-:B------:R-:W-:Y:S01]  /*0990*/  FFMA R20, R20, R9.reuse, R13.reuse ;  /* 0x0000000914147223 */ /* 0x180fe2000000000d */
[-CC-:B------:R-:W-:Y:S01]  /*09a0*/  FFMA R27, R27, R9.reuse, R13.reuse ;  /* 0x000000091b1b7223 */ /* 0x180fe2000000000d */
[----:B------:R-:W-:Y:S01]  /*09b0*/  FFMA R17, R17, R9, R13 ;  /* 0x0000000911117223 */ /* 0x000fe2000000000d */
        /* <DEDUP_REMOVED lines=8> */
[----:B------:R-:W-:-:S02]  /*0a40*/  FSETP.GEU.AND P0, PT, R25, RZ, PT ;  /* 0x000000ff1900720b */ /* 0x000fc40003f0e000 */
[----:B------:R-:W-:Y:S01]  /*0a50*/  FSETP.GEU.AND P4, PT, R4, RZ, PT ;  /* 0x000000ff0400720b */ /* 0x000fe20003f8e000 */
[----:B-1----:R-:W-:Y:S01]  /*0a60*/  IMAD.SHL.U32 R9, R8, 0x100, RZ ;  /* 0x0000010008097824 */ /* 0x002fe200078e00ff */
[----:B------:R-:W-:-:S04]  /*0a70*/  SHF.R.U32.HI R12, RZ, 0x4, R8 ;  /* 0x00000004ff0c7819 */ /* 0x000fc80000011608 */
[----:B------:R-:W-:Y:S02]  /*0a80*/  LOP3.LUT R9, R9, 0xf00, RZ, 0xc0, !PT ;  /* 0x00000f0009097812 */ /* 0x000fe400078ec0ff */
[----:B------:R-:W-:Y:S02]  /*0a90*/  SGXT.U32 R12, R12, 0x4 ;  /* 0x000000040c0c781a */ /* 0x000fe40000000000 */
[C---:B------:R-:W-:Y:S02]  /*0aa0*/  LOP3.LUT R10, R9.reuse, 0x40, RZ, 0xfc, !PT ;  /* 0x00000040090a7812 */ /* 0x040fe400078efcff */
[C---:B------:R-:W-:Y:S02]  /*0ab0*/  LOP3.LUT R13, R9.reuse, 0x80, RZ, 0xfc, !PT ;  /* 0x00000080090d7812 */ /* 0x040fe400078efcff */
[C---:B------:R-:W-:Y:S02]  /*0ac0*/  LOP3.LUT R12, R9.reuse, R12, RZ, 0xfc, !PT ;  /* 0x0000000c090c7212 */ /* 0x040fe400078efcff */
[----:B------:R-:W-:-:S02]  /*0ad0*/  LOP3.LUT R14, R9, 0xc0, RZ, 0xfc, !PT ;  /* 0x000000c0090e7812 */ /* 0x000fc400078efcff */
[----:B------:R-:W-:Y:S02]  /*0ae0*/  LEA.HI R9, R9, UR4, RZ, 0x1c ;  /* 0x0000000409097c11 */ /* 0x000fe4000f8fe0ff */
[----:B------:R-:W-:Y:S02]  /*0af0*/  LEA.HI R11, R10, UR4, RZ, 0x1c ;  /* 0x000000040a0b7c11 */ /* 0x000fe4000f8fe0ff */
[----:B------:R-:W-:Y:S01]  /*0b00*/  LEA.HI R13, R13, UR4, RZ, 0x1c ;  /* 0x000000040d0d7c11 */ /* 0x000fe2000f8fe0ff */
[C---:B------:R-:W-:Y:S01]  /*0b10*/  IMAD R10, R12.reuse, 0x4, R9 ;  /* 0x000000040c0a7824 */ /* 0x040fe200078e0209 */
[----:B------:R-:W-:Y:S01]  /*0b20*/  FSETP.GEU.AND P1, PT, R7, RZ, PT ;  /* 0x000000ff0700720b */ /* 0x000fe20003f2e000 */
[C---:B------:R-:W-:Y:S01]  /*0b30*/  IMAD R9, R12.reuse, 0x4, R11 ;  /* 0x000000040c097824 */ /* 0x040fe200078e020b */
[----:B------:R-:W-:Y:S02]  /*0b40*/  FSETP.GEU.AND P3, PT, R5, RZ, PT ;  /* 0x000000ff0500720b */ /* 0x000fe40003f6e000 */
[----:B------:R-:W-:Y:S01]  /*0b50*/  FSEL R25, R25, RZ, P0 ;  /* 0x000000ff19197208 */ /* 0x000fe20000000000 */
[----:B------:R-:W-:Y:S01]  /*0b60*/  IMAD R11, R12, 0x4, R13 ;  /* 0x000000040c0b7824 */ /* 0x000fe200078e020d */
[----:B------:R-:W-:-:S02]  /*0b70*/  FSETP.GEU.AND P0, PT, R20, RZ, PT ;  /* 0x000000ff1400720b */ /* 0x000fc40003f0e000 */
[----:B------:R-:W-:Y:S02]  /*0b80*/  LEA.HI R15, R14, UR4, RZ, 0x1c ;  /* 0x000000040e0f7c11 */ /* 0x000fe4000f8fe0ff */
[----:B------:R-:W-:Y:S02]  /*0b90*/  FSETP.GEU.AND P2, PT, R6, RZ, PT ;  /* 0x000000ff0600720b */ /* 0x000fe40003f4e000 */
[----:B------:R-:W-:Y:S02]  /*0ba0*/  FSEL R13, R4, RZ, P4 ;  /* 0x000000ff040d7208 */ /* 0x000fe40002000000 */
[----:B------:R-:W-:Y:S02]  /*0bb0*/  FSEL R7, R7, RZ, P1 ;  /* 0x000000ff07077208 */ /* 0x000fe40000800000 */
[----:B------:R-:W-:Y:S02]  /*0bc0*/  FSEL R4, R5, RZ, P3 ;  /* 0x000000ff05047208 */ /* 0x000fe40001800000 */
[----:B------:R-:W-:-:S02]  /*0bd0*/  FSETP.GEU.AND P1, PT, R28, RZ, PT ;  /* 0x000000ff1c00720b */ /* 0x000fc40003f2e000 */
[----:B------:R-:W-:Y:S01]  /*0be0*/  FSEL R20, R20, RZ, P0 ;  /* 0x000000ff14147208 */ /* 0x000fe20000000000 */
[----:B------:R-:W-:Y:S01]  /*0bf0*/  IMAD R12, R12, 0x4, R15 ;  /* 0x000000040c0c7824 */ /* 0x000fe200078e020f */
[----:B------:R-:W-:Y:S02]  /*0c00*/  FSEL R6, R6, RZ, P2 ;  /* 0x000000ff06067208 */ /* 0x000fe40001000000 */
[----:B------:R-:W-:Y:S02]  /*0c10*/  FSETP.GEU.AND P3, PT, R21, RZ, PT ;  /* 0x000000ff1500720b */ /* 0x000fe40003f6e000 */
[----:B------:R-:W-:Y:S01]  /*0c20*/  FSETP.GEU.AND P0, PT, R27, RZ, PT ;  /* 0x000000ff1b00720b */ /* 0x000fe20003f0e000 */
[----:B------:R1:W-:Y:S01]  /*0c30*/  STS [R10], R13 ;  /* 0x0000000d0a007388 */ /* 0x0003e20000000800 */
[----:B------:R-:W-:Y:S02]  /*0c40*/  FSETP.GEU.AND P2, PT, R19, RZ, PT ;  /* 0x000000ff1300720b */ /* 0x000fe40003f4e000 */
[----:B------:R-:W-:Y:S01]  /*0c50*/  FSEL R5, R28, RZ, P1 ;  /* 0x000000ff1c057208 */ /* 0x000fe20000800000 */
[----:B------:R2:W-:Y:S01]  /*0c60*/  STS [R9+0x100], R4 ;  /* 0x0001000409007388 */ /* 0x0005e20000000800 */
[----:B------:R-:W-:-:S02]  /*0c70*/  FSETP.GEU.AND P1, PT, R16, RZ, PT ;  /* 0x000000ff1000720b */ /* 0x000fc40003f2e000 */
[----:B------:R-:W-:Y:S01]  /*0c80*/  FSEL R14, R21, RZ, P3 ;  /* 0x000000ff150e7208 */ /* 0x000fe20001800000 */
[----:B------:R-:W-:Y:S01]  /*0c90*/  STS [R11+0x200], R6 ;  /* 0x000200060b007388 */ /* 0x000fe20000000800 */
[----:B-1----:R-:W-:Y:S01]  /*0ca0*/  IMAD.SHL.U32 R13, R8, 0x4, RZ ;  /* 0x00000004080d7824 */ /* 0x002fe200078e00ff */
[----:B------:R-:W-:Y:S02]  /*0cb0*/  FSEL R19, R19, RZ, P2 ;  /* 0x000000ff13137208 */ /* 0x000fe40001000000 */
[----:B------:R1:W-:Y:S01]  /*0cc0*/  STS [R12+0x300], R7 ;  /* 0x000300070c007388 */ /* 0x0003e20000000800 */
[----:B--2---:R-:W-:Y:S02]  /*0cd0*/  FSEL R4, R27, RZ, P0 ;  /* 0x000000ff1b047208 */ /* 0x004fe40000000000 */
[----:B------:R-:W-:Y:S01]  /*0ce0*/  FSETP.GEU.AND P0, PT, R26, RZ, PT ;  /* 0x000000ff1a00720b */ /* 0x000fe20003f0e000 */
[----:B------:R-:W-:Y:S01]  /*0cf0*/  STS [R10+0x40], R25 ;  /* 0x000040190a007388 */ /* 0x000fe20000000800 */
[----:B------:R-:W-:-:S02]  /*0d00*/  FSETP.GEU.AND P2, PT, R23, RZ, PT ;  /* 0x000000ff1700720b */ /* 0x000fc40003f4e000 */
[----:B------:R-:W-:Y:S01]  /*0d10*/  FSEL R26, R26, RZ, P0 ;  /* 0x000000ff1a1a7208 */ /* 0x000fe20000000000 */
[----:B------:R-:W-:Y:S01]  /*0d20*/  STS [R9+0x140], R20 ;  /* 0x0001401409007388 */ /* 0x000fe20000000800 */
[----:B-1----:R-:W-:Y:S02]  /*0d30*/  FSEL R7, R16, RZ, P1 ;  /* 0x000000ff10077208 */ /* 0x002fe40000800000 */
[----:B------:R-:W-:Y:S01]  /*0d40*/  LOP3.LUT R16, R13, 0x3fc, RZ, 0xc0, !PT ;  /* 0x000003fc0d107812 */ /* 0x000fe200078ec0ff */
[----:B------:R-:W-:Y:S01]  /*0d50*/  STS [R11+0x240], R14 ;  /* 0x0002400e0b007388 */ /* 0x000fe20000000800 */
[----:B------:R-:W-:-:S03]  /*0d60*/  FSETP.GEU.AND P0, PT, R17, RZ, PT ;  /* 0x000000ff1100720b */ /* 0x000fc60003f0e000 */
[----:B------:R-:W-:Y:S01]  /*0d70*/  STS [R12+0x340], R19 ;  /* 0x000340130c007388 */ /* 0x000fe20000000800 */
[----:B------:R-:W-:-:S03]  /*0d80*/  FSEL R23, R23, RZ, P2 ;  /* 0x000000ff17177208 */ /* 0x000fc60001000000 */
[----:B------:R1:W-:Y:S01]  /*0d90*/  STS [R10+0x80], R5 ;  /* 0x000080050a007388 */ /* 0x0003e20000000800 */
[----:B------:R-:W-:Y:S02]  /*0da0*/  FSEL R6, R17, RZ, P0 ;  /* 0x000000ff11067208 */ /* 0x000fe40000000000 */
[----:B------:R-:W-:Y:S01]  /*0db0*/  FSETP.GEU.AND P1, PT, R18, RZ, PT ;  /* 0x000000ff1200720b */ /* 0x000fe20003f2e000 */
[----:B------:R-:W-:Y:S01]  /*0dc0*/  STS [R9+0x180], R4 ;  /* 0x0001800409007388 */ /* 0x000fe20000000800 */
[----:B------:R-:W-:Y:S02]  /*0dd0*/  FSETP.GEU.AND P0, PT, R22, RZ, PT ;  /* 0x000000ff1600720b */ /* 0x000fe40003f0e000 */
[----:B-1----:R-:W-:Y:S01]  /*0de0*/  LOP3.LUT R5, R16, 0x800, RZ, 0xfc, !PT ;  /* 0x0000080010057812 */ /* 0x002fe200078efcff */
[----:B------:R-:W-:Y:S03]  /*0df0*/  STS [R11+0x280], R26 ;  /* 0x0002801a0b007388 */ /* 0x000fe60000000800 */
[----:B------:R-:W-:Y:S01]  /*0e00*/  SHF.R.U32.HI R13, RZ, 0x4, R5 ;  /* 0x00000004ff0d7819 */ /* 0x000fe20000011605 */
[----:B------:R-:W-:Y:S01]  /*0e10*/  STS [R12+0x380], R23 ;  /* 0x000380170c007388 */ /* 0x000fe20000000800 */
[----:B------:R-:W-:-:S03]  /*0e20*/  FSEL R18, R18, RZ, P1 ;  /* 0x000000ff12127208 */ /* 0x000fc60000800000 */
[----:B------:R-:W-:Y:S04]  /*0e30*/  STS [R10+0xc0], R7 ;  /* 0x0000c0070a007388 */ /* 0x000fe80000000800 */
[----:B------:R1:W-:Y:S04]  /*0e40*/  STS [R9+0x1c0], R6 ;  /* 0x0001c00609007388 */ /* 0x0003e80000000800 */
[----:B------:R2:W-:Y:S01]  /*0e50*/  STS [R11+0x2c0], R18 ;  /* 0x0002c0120b007388 */ /* 0x0005e20000000800 */
[----:B-1----:R-:W-:Y:S02]  /*0e60*/  LOP3.LUT R6, R13, 0xbc, RZ, 0xc0, !PT ;  /* 0x000000bc0d067812 */ /* 0x002fe400078ec0ff */
[----:B------:R-:W-:-:S02]  /*0e70*/  FSEL R13, R22, RZ, P0 ;  /* 0x000000ff160d7208 */ /* 0x000fc40000000000 */
[----:B------:R-:W-:Y:S01]  /*0e80*/  LOP3.LUT R4, R16, 0x400, RZ, 0xfc, !PT ;  /* 0x0000040010047812 */ /* 0x000fe200078efcff */
[----:B--2---:R-:W1:Y:S02]  /*0e90*/  LDC.64 R18, c[0x0][0x238] ;  /* 0x00008e00ff127b82 */ /* 0x004e640000000a00 */
[----:B------:R-:W-:Y:S01]  /*0ea0*/  STS [R12+0x3c0], R13 ;  /* 0x0003c00d0c007388 */ /* 0x000fe20000000800 */
[----:B------:R-:W-:Y:S02]  /*0eb0*/  SHF.R.U32.HI R8, RZ, 0x2, R8 ;  /* 0x00000002ff087819 */ /* 0x000fe40000011608 */
[----:B------:R-:W-:Y:S02]  /*0ec0*/  SHF.R.U32.HI R4, RZ, 0x4, R4 ;  /* 0x00000004ff047819 */ /* 0x000fe40000011604 */
[----:B------:R-:W-:Y:S02]  /*0ed0*/  LOP3.LUT R8, R8, 0x3c, RZ, 0xc0, !PT ;  /* 0x0000003c08087812 */ /* 0x000fe400078ec0ff */
[----:B------:R-:W-:Y:S01]  /*0ee0*/  LOP3.LUT R4, R4, 0x7c, RZ, 0xc0, !PT ;  /* 0x0000007c04047812 */ /* 0x000fe200078ec0ff */
[----:B------:R-:W-:-:S02]  /*0ef0*/  VIADD R9, R6, UR4 ;  /* 0x0000000406097c36 */ /* 0x000fc40008000000 */
[----:B------:R-:W-:Y:S02]  /*0f00*/  VIADD R5, R8, UR4 ;  /* 0x0000000408057c36 */ /* 0x000fe40008000000 */
[----:B------:R-:W-:Y:S02]  /*0f10*/  VIADD R7, R4, UR4 ;  /* 0x0000000404077c36 */ /* 0x000fe40008000000 */
[C---:B------:R-:W-:Y:S01]  /*0f20*/  IMAD R17, R16.reuse, 0x4, R5 ;  /* 0x0000000410117824 */ /* 0x040fe200078e0205 */
[----:B------:R-:W-:Y:S01]  /*0f30*/  BAR.SYNC.DEFER_BLOCKING 0x0 ;  /* 0x0000000000007b1d */ /* 0x000fe20000010000 */
[C---:B------:R-:W-:Y:S02]  /*0f40*/  IMAD R20, R16.reuse, 0x4, R7 ;  /* 0x0000000410147824 */ /* 0x040fe400078e0207 */
[----:B------:R-:W-:-:S03]  /*0f50*/  IMAD R22, R16, 0x4, R9 ;  /* 0x0000000410167824 */ /* 0x000fc600078e0209 */
[----:B------:R-:W-:Y:S04]  /*0f60*/  LDS R4, [R17] ;  /* 0x0000000011047984 */ /* 0x000fe80000000800 */
[----:B------:R-:W-:Y:S04]  /*0f70*/  LDS R5, [R17+0x4] ;  /* 0x0000040011057984 */ /* 0x000fe80000000800 */
[----:B------:R-:W-:Y:S04]  /*0f80*/  LDS R6, [R17+0x8] ;  /* 0x0000080011067984 */ /* 0x000fe80000000800 */
[----:B------:R2:W3:Y:S04]  /*0f90*/  LDS R7, [R17+0xc] ;  /* 0x00000c0011077984 */ /* 0x0004e80000000800 */
[----:B------:R-:W-:Y:S04]  /*0fa0*/  LDS R8, [R20+0x1000] ;  /* 0x0010000014087984 */ /* 0x000fe80000000800 */
[----:B------:R-:W-:Y:S04]  /*0fb0*/  LDS R9, [R20+0x1004] ;  /* 0x0010040014097984 */ /* 0x000fe80000000800 */
[----:B------:R-:W-:Y:S04]  /*0fc0*/  LDS R10, [R20+0x1008] ;  /* 0x00100800140a7984 */ /* 0x000fe80000000800 */
[----:B------:R4:W5:Y:S04]  /*0fd0*/  LDS R11, [R20+0x100c] ;  /* 0x00100c00140b7984 */ /* 0x0009680000000800 */
[----:B------:R-:W-:Y:S04]  /*0fe0*/  LDS R12, [R22+0x2000] ;  /* 0x00200000160c7984 */ /* 0x000fe80000000800 */
[----:B------:R-:W-:Y:S04]  /*0ff0*/  LDS R13, [R22+0x2004] ;  /* 0x00200400160d7984 */ /* 0x000fe80000000800 */
[----:B------:R-:W-:Y:S04]  /*1000*/  LDS R14, [R22+0x2008] ;  /* 0x00200800160e7984 */ /* 0x000fe80000000800 */
[----:B------:R3:W5:Y:S01]  /*1010*/  LDS R15, [R22+0x200c] ;  /* 0x00200c00160f7984 */ /* 0x0007620000000800 */
[----:B------:R-:W-:-:S02]  /*1020*/  LOP3.LUT R2, R16, 0xc00, RZ, 0xfc, !PT ;  /* 0x00000c0010027812 */ /* 0x000fc400078efcff */
[----:B------:R-:W-:Y:S02]  /*1030*/  ISETP.GE.AND P0, PT, R0, 0x400, PT ;  /* 0x000004000000780c */ /* 0x000fe40003f06270 */
[----:B--2---:R-:W-:Y:S02]  /*1040*/  LOP3.LUT R17, R3, 0x30, R24, 0xfe, !PT ;  /* 0x0000003003117812 */ /* 0x004fe400078efe18 */
[----:B------:R-:W-:Y:S02]  /*1050*/  LOP3.LUT R21, R3, 0x20, R24, 0xfe, !PT ;  /* 0x0000002003157812 */ /* 0x000fe400078efe18 */
[----:B------:R-:W-:Y:S02]  /*1060*/  LOP3.LUT R23, R3, R24, RZ, 0xfc, !PT ;  /* 0x0000001803177212 */ /* 0x000fe400078efcff */
[----:B------:R-:W-:Y:S02]  /*1070*/  LOP3.LUT R3, R3, 0x10, R24, 0xfe, !PT ;  /* 0x0000001003037812 */ /* 0x000fe400078efe18 */
[----:B------:R-:W-:-:S02]  /*1080*/  SHF.R.U32.HI R2, RZ, 0x4, R2 ;  /* 0x00000004ff027819 */ /* 0x000fc40000011602 */
[----:B------:R-:W-:Y:S02]  /*1090*/  ISETP.LT.AND P3, PT, R23, 0x100, !P0 ;  /* 0x000001001700780c */ /* 0x000fe40004761270 */
[----:B------:R-:W-:Y:S02]  /*10a0*/  ISETP.LT.AND P2, PT, R3, 0x100, !P0 ;  /* 0x000001000300780c */ /* 0x000fe40004741270 */
[----:B------:R-:W-:Y:S01]  /*10b0*/  ISETP.LT.AND P1, PT, R21, 0x100, !P0 ;  /* 0x000001001500780c */ /* 0x000fe20004721270 */
[--C-:B------:R-:W-:Y:S01]  /*10c0*/  IMAD R23, R23, 0x400, R0.reuse ;  /* 0x0000040017177824 */ /* 0x100fe200078e0200 */
[----:B----4-:R-:W-:Y:S02]  /*10d0*/  LOP3.LUT R20, R2, 0xfc, RZ, 0xc0, !PT ;  /* 0x000000fc02147812 */ /* 0x010fe400078ec0ff */
[----:B------:R-:W-:Y:S01]  /*10e0*/  ISETP.LT.AND P0, PT, R17, 0x100, !P0 ;  /* 0x000001001100780c */ /* 0x000fe20004701270 */
[--C-:B------:R-:W-:Y:S02]  /*10f0*/  IMAD R25, R3, 0x400, R0.reuse ;  /* 0x0000040003197824 */ /* 0x100fe400078e0200 */
[----:B------:R-:W-:-:S02]  /*1100*/  IMAD R27, R21, 0x400, R0 ;  /* 0x00000400151b7824 */ /* 0x000fc400078e0200 */
[----:B-1----:R-:W-:-:S04]  /*1110*/  IMAD.WIDE R2, R23, 0x4, R18 ;  /* 0x0000000417027825 */ /* 0x002fc800078e0212 */
[----:B------:R-:W-:Y:S02]  /*1120*/  VIADD R29, R20, UR4 ;  /* 0x00000004141d7c36 */ /* 0x000fe40008000000 */
[--C-:B------:R-:W-:Y:S01]  /*1130*/  IMAD.WIDE R20, R25, 0x4, R18.reuse ;  /* 0x0000000419147825 */ /* 0x100fe200078e0212 */
[----:B---3--:R1:W-:Y:S03]  /*1140*/  @P3 STG.E.128 desc[UR6][R2.64], R4 ;  /* 0x0000000402003986 */ /* 0x0083e6000c101d06 */
[----:B0-----:R-:W-:Y:S01]  /*1150*/  IMAD.WIDE R22, R27, 0x4, R18 ;  /* 0x000000041b167825 */ /* 0x001fe200078e0212 */
[----:B-----5:R1:W-:Y:S04]  /*1160*/  @P2 STG.E.128 desc[UR6][R20.64], R8 ;  /* 0x0000000814002986 */ /* 0x0203e8000c101d06 */
[----:B------:R1:W-:Y:S01]  /*1170*/  @P1 STG.E.128 desc[UR6][R22.64], R12 ;  /* 0x0000000c16001986 */ /* 0x0003e2000c101d06 */
[----:B------:R-:W-:Y:S01]  /*1180*/  IMAD R29, R16, 0x4, R29 ;  /* 0x00000004101d7824 */ /* 0x000fe200078e021d */
[----:B------:R-:W-:Y:S06]  /*1190*/  @!P0 EXIT ;  /* 0x000000000000894d */ /* 0x000fec0003800000 */
[----:B-1----:R-:W-:Y:S01]  /*11a0*/  LDS R4, [R29+0x3000] ;  /* 0x003000001d047984 */ /* 0x002fe20000000800 */
[----:B------:R-:W-:-:S03]  /*11b0*/  IMAD R17, R17, 0x400, R0 ;  /* 0x0000040011117824 */ /* 0x000fc600078e0200 */
[----:B------:R-:W-:Y:S01]  /*11c0*/  LDS R5, [R29+0x3004] ;  /* 0x003004001d057984 */ /* 0x000fe20000000800 */
[----:B------:R-:W-:-:S03]  /*11d0*/  IMAD.WIDE R18, R17, 0x4, R18 ;  /* 0x0000000411127825 */ /* 0x000fc600078e0212 */
[----:B------:R-:W-:Y:S04]  /*11e0*/  LDS R6, [R29+0x3008] ;  /* 0x003008001d067984 */ /* 0x000fe80000000800 */
[----:B------:R-:W0:Y:S04]  /*11f0*/  LDS R7, [R29+0x300c] ;  /* 0x00300c001d077984 */ /* 0x000e280000000800 */
[----:B0-----:R-:W-:Y:S01]  /*1200*/  STG.E.128 desc[UR6][R18.64], R4 ;  /* 0x0000000412007986 */ /* 0x001fe2000c101d06 */
[----:B------:R-:W-:Y:S05]  /*1210*/  EXIT ;  /* 0x000000000000794d */ /* 0x000fea0003800000 */
.L_x_0:
[----:B------:R-:W-:-:S00]  /*1220*/  BRA `(.L_x_0) ;  /* 0xfffffffc00fc7947 */ /* 0x000fc0000383ffff */
[----:B------:R-:W-:-:S00]  /*1230*/  NOP ;  /* 0x0000000000007918 */ /* 0x000fc00000000000 */
        /* <DEDUP_REMOVED lines=12> */
.L_x_1:


//--------------------- .nv.global.init           --------------------------
	.section	.nv.global.init,"aw",@progbits
.nv.global.init:
	.type		_$_str,@object
	.size		_$_str,(_$_str_$_2 - _$_str)
_$_str:
        /*0000*/ 	.byte	0x5f, 0x5f, 0x43, 0x55, 0x44, 0x41, 0x5f, 0x46, 0x54, 0x5a, 0x00
	.type		_$_str_$_2,@object
	.size		_$_str_$_2,(.L_1 - _$_str_$_2)
_$_str_$_2:
        /*000b*/ 	.byte	0x5f, 0x5f, 0x43, 0x55, 0x44, 0x41, 0x5f, 0x50, 0x52, 0x45, 0x43, 0x5f, 0x53, 0x51, 0x52, 0x54
        /*001b*/ 	.byte	0x00
.L_1:


//--------------------- .nv.shared.triton_poi_fused__native_batch_norm_legit_no_training_relu_6 --------------------------
	.section	.nv.shared.triton_poi_fused__native_batch_norm_legit_no_training_relu_6,"aw",@nobits
	.sectionflags	@""
	.align	16
	.zero		1024


//--------------------- .nv.constant0.triton_poi_fused__native_batch_norm_legit_no_training_relu_6 --------------------------
	.section	.nv.constant0.triton_poi_fused__native_batch_norm_legit_no_training_relu_6,"a",@progbits
	.sectionflags	@""
	.align	4
.nv.constant0.triton_poi_fused__native_batch_norm_legit_no_training_relu_6:
	.zero		584
